//
// Generated by NVIDIA NVVM Compiler
//
// Compiler Build ID: CL-36424714
// Cuda compilation tools, release 13.0, V13.0.88
// Based on NVVM 20.0.0
//

.version 9.0
.target sm_100
.address_size 64

	// .globl	_Z11convolucionPiS_S_

.visible .entry _Z11convolucionPiS_S_(
	.param .u64 .ptr .align 1 _Z11convolucionPiS_S__param_0,
	.param .u64 .ptr .align 1 _Z11convolucionPiS_S__param_1,
	.param .u64 .ptr .align 1 _Z11convolucionPiS_S__param_2
)
{
	.reg .b32 	%r<34>;
	.reg .b64 	%rd<11>;

	ld.param.u64 	%rd1, [_Z11convolucionPiS_S__param_0];
	ld.param.u64 	%rd2, [_Z11convolucionPiS_S__param_1];
	ld.param.u64 	%rd3, [_Z11convolucionPiS_S__param_2];
	cvta.to.global.u64 	%rd4, %rd1;
	cvta.to.global.u64 	%rd5, %rd3;
	cvta.to.global.u64 	%rd6, %rd2;
	mov.u32 	%r1, %tid.x;
	mov.u32 	%r2, %tid.y;
	mad.lo.s32 	%r3, %r2, 14, %r1;
	mul.wide.u32 	%rd7, %r3, 4;
	add.s64 	%rd8, %rd4, %rd7;
	ld.global.u32 	%r4, [%rd8];
	shl.b32 	%r5, %r2, 1;
	add.s32 	%r6, %r3, %r5;
	mul.wide.u32 	%rd9, %r6, 4;
	add.s64 	%rd10, %rd6, %rd9;
	ld.global.u32 	%r7, [%rd10];
	ld.global.u32 	%r8, [%rd5];
	mad.lo.s32 	%r9, %r8, %r7, %r4;
	st.global.u32 	[%rd8], %r9;
	ld.global.u32 	%r10, [%rd10+64];
	ld.global.u32 	%r11, [%rd5+12];
	mad.lo.s32 	%r12, %r11, %r10, %r9;
	st.global.u32 	[%rd8], %r12;
	ld.global.u32 	%r13, [%rd10+128];
	ld.global.u32 	%r14, [%rd5+24];
	mad.lo.s32 	%r15, %r14, %r13, %r12;
	st.global.u32 	[%rd8], %r15;
	ld.global.u32 	%r16, [%rd10+4];
	ld.global.u32 	%r17, [%rd5+4];
	mad.lo.s32 	%r18, %r17, %r16, %r15;
	st.global.u32 	[%rd8], %r18;
	ld.global.u32 	%r19, [%rd10+68];
	ld.global.u32 	%r20, [%rd5+16];
	mad.lo.s32 	%r21, %r20, %r19, %r18;
	st.global.u32 	[%rd8], %r21;
	ld.global.u32 	%r22, [%rd10+132];
	ld.global.u32 	%r23, [%rd5+28];
	mad.lo.s32 	%r24, %r23, %r22, %r21;
	st.global.u32 	[%rd8], %r24;
	ld.global.u32 	%r25, [%rd10+8];
	ld.global.u32 	%r26, [%rd5+8];
	mad.lo.s32 	%r27, %r26, %r25, %r24;
	st.global.u32 	[%rd8], %r27;
	ld.global.u32 	%r28, [%rd10+72];
	ld.global.u32 	%r29, [%rd5+20];
	mad.lo.s32 	%r30, %r29, %r28, %r27;
	st.global.u32 	[%rd8], %r30;
	ld.global.u32 	%r31, [%rd10+136];
	ld.global.u32 	%r32, [%rd5+32];
	mad.lo.s32 	%r33, %r32, %r31, %r30;
	st.global.u32 	[%rd8], %r33;
	ret;

}


// ===== COMPILED SASS (sm_100) =====

	.target	sm_100

	.elftype	@"ET_EXEC"


//--------------------- .note.nv.tkinfo           --------------------------
	.section	.note.nv.tkinfo,"",@"SHT_NOTE"
	.sectionflags	@"SHF_NOTE_NV_TKINFO"
	.tkinfo
        /*0018*/ 	.word	0x00000002
        /*0030*/ 	.string	""
        /*0030*/ 	.string	"ptxas"
        /*0030*/ 	.string	"Cuda compilation tools, release 13.0, V13.0.88"
        /*0030*/ 	.string	"Build cuda_13.0.r13.0/compiler.36424714_0"
        /*0030*/ 	.string	"-arch sm_100 -m 64 "



//--------------------- .note.nv.cuinfo           --------------------------
	.section	.note.nv.cuinfo,"",@"SHT_NOTE"
	.sectionflags	@"SHF_NOTE_NV_CUINFO"
        /*0018*/ 	.short	0x0002
        /*001a*/ 	.short	0x0064
        /*001c*/ 	.short	0x0082
	.zero		2


//--------------------- .nv.info                  --------------------------
	.section	.nv.info,"",@"SHT_CUDA_INFO"
	.align	4


	//----- nvinfo : EIATTR_REGCOUNT
	.align		4
        /*0000*/ 	.byte	0x04, 0x2f
        /*0002*/ 	.short	(.L_1 - .L_0)
	.align		4
.L_0:
        /*0004*/ 	.word	index@(_Z11convolucionPiS_S_)
        /*0008*/ 	.word	0x00000010


	//----- nvinfo : EIATTR_FRAME_SIZE
	.align		4
.L_1:
        /*000c*/ 	.byte	0x04, 0x11
        /*000e*/ 	.short	(.L_3 - .L_2)
	.align		4
.L_2:
        /*0010*/ 	.word	index@(_Z11convolucionPiS_S_)
        /*0014*/ 	.word	0x00000000


	//----- nvinfo : EIATTR_MIN_STACK_SIZE
	.align		4
.L_3:
        /*0018*/ 	.byte	0x04, 0x12
        /*001a*/ 	.short	(.L_5 - .L_4)
	.align		4
.L_4:
        /*001c*/ 	.word	index@(_Z11convolucionPiS_S_)
        /*0020*/ 	.word	0x00000000
.L_5:


//--------------------- .nv.compat                --------------------------
	.section	.nv.compat,"",@"SHT_CUDA_COMPAT_INFO"
	.align	4
        /*0000*/ 	.byte	0x02, 0x09, 0x00, 0x00, 0x02, 0x02, 0x01, 0x00, 0x02, 0x05, 0x05, 0x00, 0x03, 0x07, 0x01, 0x01
        /*0010*/ 	.byte	0x02, 0x03, 0x00, 0x00, 0x02, 0x06, 0x01, 0x00, 0x04, 0x0b, 0x08, 0x00, 0x09, 0x00, 0x00, 0x00
        /*0020*/ 	.byte	0x00, 0x00, 0x00, 0x00


//--------------------- .nv.info._Z11convolucionPiS_S_ --------------------------
	.section	.nv.info._Z11convolucionPiS_S_,"",@"SHT_CUDA_INFO"
	.sectionflags	@""
	.align	4


	//----- nvinfo : EIATTR_CUDA_API_VERSION
	.align		4
        /*0000*/ 	.byte	0x04, 0x37
        /*0002*/ 	.short	(.L_7 - .L_6)
.L_6:
        /*0004*/ 	.word	0x00000082


	//----- nvinfo : EIATTR_KPARAM_INFO
	.align		4
.L_7:
        /*0008*/ 	.byte	0x04, 0x17
        /*000a*/ 	.short	(.L_9 - .L_8)
.L_8:
        /*000c*/ 	.word	0x00000000
        /*0010*/ 	.short	0x0002
        /*0012*/ 	.short	0x0010
        /*0014*/ 	.byte	0x00, 0xf5, 0x21, 0x00


	//----- nvinfo : EIATTR_KPARAM_INFO
	.align		4
.L_9:
        /*0018*/ 	.byte	0x04, 0x17
        /*001a*/ 	.short	(.L_11 - .L_10)
.L_10:
        /*001c*/ 	.word	0x00000000
        /*0020*/ 	.short	0x0001
        /*0022*/ 	.short	0x0008
        /*0024*/ 	.byte	0x00, 0xf5, 0x21, 0x00


	//----- nvinfo : EIATTR_KPARAM_INFO
	.align		4
.L_11:
        /*0028*/ 	.byte	0x04, 0x17
        /*002a*/ 	.short	(.L_13 - .L_12)
.L_12:
        /*002c*/ 	.word	0x00000000
        /*0030*/ 	.short	0x0000
        /*0032*/ 	.short	0x0000
        /*0034*/ 	.byte	0x00, 0xf5, 0x21, 0x00


	//----- nvinfo : EIATTR_SPARSE_MMA_MASK
	.align		4
.L_13:
        /*0038*/ 	.byte	0x03, 0x50
        /*003a*/ 	.short	0x0000


	//----- nvinfo : EIATTR_MAXREG_COUNT
	.align		4
        /*003c*/ 	.byte	0x03, 0x1b
        /*003e*/ 	.short	0x00ff


	//----- nvinfo : EIATTR_MERCURY_ISA_VERSION
	.align		4
        /*0040*/ 	.byte	0x03, 0x5f
        /*0042*/ 	.short	0x0101


	//----- nvinfo : EIATTR_VRC_CTA_INIT_COUNT
	.align		4
        /*0044*/ 	.byte	0x02, 0x4a
	.zero		1
	.zero		1


	//----- nvinfo : EIATTR_EXIT_INSTR_OFFSETS
	.align		4
        /*0048*/ 	.byte	0x04, 0x1c
        /*004a*/ 	.short	(.L_15 - .L_14)


	//   ....[0]....
.L_14:
        /*004c*/ 	.word	0x00000300


	//----- nvinfo : EIATTR_CBANK_PARAM_SIZE
	.align		4
.L_15:
        /*0050*/ 	.byte	0x03, 0x19
        /*0052*/ 	.short	0x0018


	//----- nvinfo : EIATTR_PARAM_CBANK
	.align		4
        /*0054*/ 	.byte	0x04, 0x0a
        /*0056*/ 	.short	(.L_17 - .L_16)
	.align		4
.L_16:
        /*0058*/ 	.word	index@(.nv.constant0._Z11convolucionPiS_S_)
        /*005c*/ 	.short	0x0380
        /*005e*/ 	.short	0x0018


	//----- nvinfo : EIATTR_SW_WAR
	.align		4
.L_17:
        /*0060*/ 	.byte	0x04, 0x36
        /*0062*/ 	.short	(.L_19 - .L_18)
.L_18:
        /*0064*/ 	.word	0x00000008
.L_19:


//--------------------- .nv.callgraph             --------------------------
	.section	.nv.callgraph,"",@"SHT_CUDA_CALLGRAPH"
	.align	4
	.sectionentsize	8
	.align		4
        /*0000*/ 	.word	0x00000000
	.align		4
        /*0004*/ 	.word	0xffffffff
	.align		4
        /*0008*/ 	.word	0x00000000
	.align		4
        /*000c*/ 	.word	0xfffffffe
	.align		4
        /*0010*/ 	.word	0x00000000
	.align		4
        /*0014*/ 	.word	0xfffffffd
	.align		4
        /*0018*/ 	.word	0x00000000
	.align		4
        /*001c*/ 	.word	0xfffffffc


//--------------------- .text._Z11convolucionPiS_S_ --------------------------
	.section	.text._Z11convolucionPiS_S_,"ax",@progbits
	.align	128
        .global         _Z11convolucionPiS_S_
        .type           _Z11convolucionPiS_S_,@function
        .size           _Z11convolucionPiS_S_,(.L_x_1 - _Z11convolucionPiS_S_)
        .other          _Z11convolucionPiS_S_,@"STO_CUDA_ENTRY STV_DEFAULT"
_Z11convolucionPiS_S_:
.text._Z11convolucionPiS_S_:
[----:B------:R-:W-:Y:S01]  /*0000*/  LDC R1, c[0x0][0x37c] ;  /* 0x0000df00ff017b82 */ /* 0x000fe20000000800 */
[----:B------:R-:W0:Y:S07]  /*0010*/  S2R R9, SR_TID.X ;  /* 0x0000000000097919 */ /* 0x000e2e0000002100 */
[----:B------:R-:W1:Y:S01]  /*0020*/  LDC.64 R4, c[0x0][0x380] ;  /* 0x0000e000ff047b82 */ /* 0x000e620000000a00 */
[----:B------:R-:W2:Y:S01]  /*0030*/  LDCU.64 UR4, c[0x0][0x358] ;  /* 0x00006b00ff0477ac */ /* 0x000ea20008000a00 */
[----:B------:R-:W0:Y:S06]  /*0040*/  S2R R0, SR_TID.Y ;  /* 0x0000000000007919 */ /* 0x000e2c0000002200 */
[----:B------:R-:W3:Y:S08]  /*0050*/  LDC.64 R6, c[0x0][0x388] ;  /* 0x0000e200ff067b82 */ /* 0x000ef00000000a00 */
[----:B------:R-:W2:Y:S01]  /*0060*/  LDC.64 R2, c[0x0][0x390] ;  /* 0x0000e400ff027b82 */ /* 0x000ea20000000a00 */
[----:B0-----:R-:W-:-:S04]  /*0070*/  IMAD R9, R0, 0xe, R9 ;  /* 0x0000000e00097824 */ /* 0x001fc800078e0209 */
[----:B-1----:R-:W-:Y:S01]  /*0080*/  IMAD.WIDE.U32 R4, R9, 0x4, R4 ;  /* 0x0000000409047825 */ /* 0x002fe200078e0004 */
[----:B------:R-:W-:Y:S01]  /*0090*/  LEA R11, R0, R9, 0x1 ;  /* 0x00000009000b7211 */ /* 0x000fe200078e08ff */
[----:B--2---:R-:W2:Y:S04]  /*00a0*/  LDG.E R8, desc[UR4][R2.64] ;  /* 0x0000000402087981 */ /* 0x004ea8000c1e1900 */
[----:B---3--:R-:W-:Y:S01]  /*00b0*/  IMAD.WIDE.U32 R6, R11, 0x4, R6 ;  /* 0x000000040b067825 */ /* 0x008fe200078e0006 */
[----:B------:R-:W2:Y:S04]  /*00c0*/  LDG.E R0, desc[UR4][R4.64] ;  /* 0x0000000404007981 */ /* 0x000ea8000c1e1900 */
[----:B------:R-:W2:Y:S02]  /*00d0*/  LDG.E R9, desc[UR4][R6.64] ;  /* 0x0000000406097981 */ /* 0x000ea4000c1e1900 */
[----:B--2---:R-:W-:-:S05]  /*00e0*/  IMAD R9, R9, R8, R0 ;  /* 0x0000000809097224 */ /* 0x004fca00078e0200 */
[----:B------:R0:W-:Y:S04]  /*00f0*/  STG.E desc[UR4][R4.64], R9 ;  /* 0x0000000904007986 */ /* 0x0001e8000c101904 */
        /* <DEDUP_REMOVED lines=8> */
[----:B------:R-:W0:Y:S04]  /*0180*/  LDG.E R0, desc[UR4][R6.64+0x4] ;  /* 0x0000040406007981 */ /* 0x000e28000c1e1900 */
[----:B------:R-:W0:Y:S02]  /*0190*/  LDG.E R8, desc[UR4][R2.64+0x4] ;  /* 0x0000040402087981 */ /* 0x000e24000c1e1900 */
[----:B0-----:R-:W-:-:S05]  /*01a0*/  IMAD R9, R0, R8, R13 ;  /* 0x0000000800097224 */ /* 0x001fca00078e020d */
[----:B------:R0:W-:Y:S04]  /*01b0*/  STG.E desc[UR4][R4.64], R9 ;  /* 0x0000000904007986 */ /* 0x0001e8000c101904 */
[----:B------:R-:W1:Y:S04]  /*01c0*/  LDG.E R0, desc[UR4][R6.64+0x44] ;  /* 0x0000440406007981 */ /* 0x000e68000c1e1900 */
[----:B------:R-:W1:Y:S02]  /*01d0*/  LDG.E R8, desc[UR4][R2.64+0x10] ;  /* 0x0000100402087981 */ /* 0x000e64000c1e1900 */
[----:B-1----:R-:W-:-:S05]  /*01e0*/  IMAD R11, R0, R8, R9 ;  /* 0x00000008000b7224 */ /* 0x002fca00078e0209 */
        /* <DEDUP_REMOVED lines=8> */
[----:B------:R-:W-:Y:S04]  /*0270*/  STG.E desc[UR4][R4.64], R9 ;  /* 0x0000000904007986 */ /* 0x000fe8000c101904 */
[----:B------:R-:W1:Y:S04]  /*0280*/  LDG.E R0, desc[UR4][R6.64+0x48] ;  /* 0x0000480406007981 */ /* 0x000e68000c1e1900 */
[----:B------:R-:W1:Y:S02]  /*0290*/  LDG.E R8, desc[UR4][R2.64+0x14] ;  /* 0x0000140402087981 */ /* 0x000e64000c1e1900 */
[----:B-1----:R-:W-:-:S05]  /*02a0*/  IMAD R11, R0, R8, R9 ;  /* 0x00000008000b7224 */ /* 0x002fca00078e0209 */
[----:B------:R-:W-:Y:S04]  /*02b0*/  STG.E desc[UR4][R4.64], R11 ;  /* 0x0000000b04007986 */ /* 0x000fe8000c101904 */
[----:B------:R-:W2:Y:S04]  /*02c0*/  LDG.E R0, desc[UR4][R6.64+0x88] ;  /* 0x0000880406007981 */ /* 0x000ea8000c1e1900 */
[----:B------:R-:W2:Y:S02]  /*02d0*/  LDG.E R8, desc[UR4][R2.64+0x20] ;  /* 0x0000200402087981 */ /* 0x000ea4000c1e1900 */
[----:B--2---:R-:W-:-:S05]  /*02e0*/  IMAD R13, R0, R8, R11 ;  /* 0x00000008000d7224 */ /* 0x004fca00078e020b */
[----:B------:R-:W-:Y:S01]  /*02f0*/  STG.E desc[UR4][R4.64], R13 ;  /* 0x0000000d04007986 */ /* 0x000fe2000c101904 */
[----:B------:R-:W-:Y:S05]  /*0300*/  EXIT ;  /* 0x000000000000794d */ /* 0x000fea0003800000 */
.L_x_0:
[----:B------:R-:W-:-:S00]  /*0310*/  BRA `(.L_x_0) ;  /* 0xfffffffc00fc7947 */ /* 0x000fc0000383ffff */
[----:B------:R-:W-:-:S00]  /*0320*/  NOP ;  /* 0x0000000000007918 */ /* 0x000fc00000000000 */
        /* <DEDUP_REMOVED lines=13> */
.L_x_1:


//--------------------- .nv.shared.reserved.0     --------------------------
	.section	.nv.shared.reserved.0,"aw",@nobits
	.weak		__nv_reservedSMEM_offset_0_alias
	.size		__nv_reservedSMEM_offset_0_alias, 0, 64
	.other		__nv_reservedSMEM_offset_0_alias,@"STO_CUDA_RESERVED_SHARED STV_DEFAULT"
__nv_reservedSMEM_offset_0_alias:
	.zero		0
	.zero		64


//--------------------- .nv.constant0._Z11convolucionPiS_S_ --------------------------
	.section	.nv.constant0._Z11convolucionPiS_S_,"a",@progbits
	.sectionflags	@""
	.align	4
.nv.constant0._Z11convolucionPiS_S_:
	.zero		920


//--------------------- SYMBOLS --------------------------

	.type		.nv.reservedSmem.offset0,@object
	.size		.nv.reservedSmem.offset0,0x4
